	.headerflags	@"EF_CUDA_TEXMODE_UNIFIED EF_CUDA_64BIT_ADDRESS EF_CUDA_ACCELERATORS EF_CUDA_SM90 EF_CUDA_VIRTUAL_SM(EF_CUDA_SM90)"
	.elftype	@"ET_EXEC"


//--------------------- .nv.info                  --------------------------
	.section	.nv.info,"",@"SHT_CUDA_INFO"
	.align	4


	//----- nvinfo : EIATTR_REGCOUNT
	.align		4
        /*0000*/ 	.byte	0x04, 0x2f
        /*0002*/ 	.short	(.L_3 - .L_2)
	.align		4
.L_2:
        /*0004*/ 	.word	index@(triton_poi_fused__native_batch_norm_legit_no_training_clone_elu_11)
        /*0008*/ 	.word	0x00000012


	//----- nvinfo : EIATTR_MIN_STACK_SIZE
	.align		4
.L_3:
        /*000c*/ 	.byte	0x04, 0x12
        /*000e*/ 	.short	(.L_5 - .L_4)
	.align		4
.L_4:
        /*0010*/ 	.word	index@(triton_poi_fused__native_batch_norm_legit_no_training_clone_elu_11)
        /*0014*/ 	.word	0x00000000


	//----- nvinfo : EIATTR_FRAME_SIZE
	.align		4
.L_5:
        /*0018*/ 	.byte	0x04, 0x11
        /*001a*/ 	.short	(.L_7 - .L_6)
	.align		4
.L_6:
        /*001c*/ 	.word	index@(triton_poi_fused__native_batch_norm_legit_no_training_clone_elu_11)
        /*0020*/ 	.word	0x00000000


	//----- nvinfo : EIATTR_MIN_STACK_SIZE
	.align		4
.L_7:
        /*0024*/ 	.byte	0x04, 0x12
        /*0026*/ 	.short	(.L_9 - .L_8)
	.align		4
.L_8:
        /*0028*/ 	.word	index@(triton_poi_fused__native_batch_norm_legit_no_training_clone_elu_11)
        /*002c*/ 	.word	0x00000000
.L_9:


//--------------------- .nv.info.triton_poi_fused__native_batch_norm_legit_no_training_clone_elu_11 --------------------------
	.section	.nv.info.triton_poi_fused__native_batch_norm_legit_no_training_clone_elu_11,"",@"SHT_CUDA_INFO"
	.sectionflags	@""
	.align	4


	//----- nvinfo : EIATTR_CUDA_API_VERSION
	.align		4
        /*0000*/ 	.byte	0x04, 0x37
        /*0002*/ 	.short	(.L_11 - .L_10)
.L_10:
        /*0004*/ 	.word	0x0000007c


	//----- nvinfo : EIATTR_KPARAM_INFO
	.align		4
.L_11:
        /*0008*/ 	.byte	0x04, 0x17
        /*000a*/ 	.short	(.L_13 - .L_12)
.L_12:
        /*000c*/ 	.word	0x00000000
        /*0010*/ 	.short	0x0006
        /*0012*/ 	.short	0x0030
        /*0014*/ 	.byte	0x00, 0xf0, 0x11, 0x00


	//----- nvinfo : EIATTR_KPARAM_INFO
	.align		4
.L_13:
        /*0018*/ 	.byte	0x04, 0x17
        /*001a*/ 	.short	(.L_15 - .L_14)
.L_14:
        /*001c*/ 	.word	0x00000000
        /*0020*/ 	.short	0x0005
        /*0022*/ 	.short	0x0028
        /*0024*/ 	.byte	0x00, 0xf4, 0x21, 0x00


	//----- nvinfo : EIATTR_KPARAM_INFO
	.align		4
.L_15:
        /*0028*/ 	.byte	0x04, 0x17
        /*002a*/ 	.short	(.L_17 - .L_16)
.L_16:
        /*002c*/ 	.word	0x00000000
        /*0030*/ 	.short	0x0004
        /*0032*/ 	.short	0x0020
        /*0034*/ 	.byte	0x00, 0xf4, 0x21, 0x00


	//----- nvinfo : EIATTR_KPARAM_INFO
	.align		4
.L_17:
        /*0038*/ 	.byte	0x04, 0x17
        /*003a*/ 	.short	(.L_19 - .L_18)
.L_18:
        /*003c*/ 	.word	0x00000000
        /*0040*/ 	.short	0x0003
        /*0042*/ 	.short	0x0018
        /*0044*/ 	.byte	0x00, 0xf4, 0x21, 0x00


	//----- nvinfo : EIATTR_KPARAM_INFO
	.align		4
.L_19:
        /*0048*/ 	.byte	0x04, 0x17
        /*004a*/ 	.short	(.L_21 - .L_20)
.L_20:
        /*004c*/ 	.word	0x00000000
        /*0050*/ 	.short	0x0002
        /*0052*/ 	.short	0x0010
        /*0054*/ 	.byte	0x00, 0xf4, 0x21, 0x00


	//----- nvinfo : EIATTR_KPARAM_INFO
	.align		4
.L_21:
        /*0058*/ 	.byte	0x04, 0x17
        /*005a*/ 	.short	(.L_23 - .L_22)
.L_22:
        /*005c*/ 	.word	0x00000000
        /*0060*/ 	.short	0x0001
        /*0062*/ 	.short	0x0008
        /*0064*/ 	.byte	0x00, 0xf4, 0x21, 0x00


	//----- nvinfo : EIATTR_KPARAM_INFO
	.align		4
.L_23:
        /*0068*/ 	.byte	0x04, 0x17
        /*006a*/ 	.short	(.L_25 - .L_24)
.L_24:
        /*006c*/ 	.word	0x00000000
        /*0070*/ 	.short	0x0000
        /*0072*/ 	.short	0x0000
        /*0074*/ 	.byte	0x00, 0xf4, 0x21, 0x00


	//----- nvinfo : EIATTR_SPARSE_MMA_MASK
	.align		4
.L_25:
        /*0078*/ 	.byte	0x03, 0x50
        /*007a*/ 	.short	0x0000


	//----- nvinfo : EIATTR_MAXREG_COUNT
	.align		4
        /*007c*/ 	.byte	0x03, 0x1b
        /*007e*/ 	.short	0x00ff


	//----- nvinfo : EIATTR_EXIT_INSTR_OFFSETS
	.align		4
        /*0080*/ 	.byte	0x04, 0x1c
        /*0082*/ 	.short	(.L_27 - .L_26)


	//   ....[0]....
.L_26:
        /*0084*/ 	.word	0x000004d0


	//   ....[1]....
        /*0088*/ 	.word	0x000004f0


	//----- nvinfo : EIATTR_REQNTID
	.align		4
.L_27:
        /*008c*/ 	.byte	0x04, 0x10
        /*008e*/ 	.short	(.L_29 - .L_28)
.L_28:
        /*0090*/ 	.word	0x00000080
        /*0094*/ 	.word	0x00000001
        /*0098*/ 	.word	0x00000001


	//----- nvinfo : EIATTR_CBANK_PARAM_SIZE
	.align		4
.L_29:
        /*009c*/ 	.byte	0x03, 0x19
        /*009e*/ 	.short	0x0034


	//----- nvinfo : EIATTR_PARAM_CBANK
	.align		4
        /*00a0*/ 	.byte	0x04, 0x0a
        /*00a2*/ 	.short	(.L_31 - .L_30)
	.align		4
.L_30:
        /*00a4*/ 	.word	index@(.nv.constant0.triton_poi_fused__native_batch_norm_legit_no_training_clone_elu_11)
        /*00a8*/ 	.short	0x0210
        /*00aa*/ 	.short	0x0034


	//----- nvinfo : EIATTR_SW_WAR
	.align		4
.L_31:
        /*00ac*/ 	.byte	0x04, 0x36
        /*00ae*/ 	.short	(.L_33 - .L_32)
.L_32:
        /*00b0*/ 	.word	0x00000008
.L_33:


//--------------------- .nv.callgraph             --------------------------
	.section	.nv.callgraph,"",@"SHT_CUDA_CALLGRAPH"
	.align	4
	.sectionentsize	8
	.align		4
        /*0000*/ 	.word	0x00000000
	.align		4
        /*0004*/ 	.word	0xffffffff
	.align		4
        /*0008*/ 	.word	0x00000000
	.align		4
        /*000c*/ 	.word	0xfffffffe
	.align		4
        /*0010*/ 	.word	0x00000000
	.align		4
        /*0014*/ 	.word	0xfffffffd
	.align		4
        /*0018*/ 	.word	0x00000000
	.align		4
        /*001c*/ 	.word	0xfffffffc


//--------------------- .nv.constant4             --------------------------
	.section	.nv.constant4,"a",@progbits
	.align	8
	.align		8
.nv.constant4:
        /*0000*/ 	.dword	_$_str
	.align		8
        /*0008*/ 	.dword	_$_str_$_2


//--------------------- .text.triton_poi_fused__native_batch_norm_legit_no_training_clone_elu_11 --------------------------
	.section	.text.triton_poi_fused__native_batch_norm_legit_no_training_clone_elu_11,"ax",@progbits
	.align	128
        .global         triton_poi_fused__native_batch_norm_legit_no_training_clone_elu_11
        .type           triton_poi_fused__native_batch_norm_legit_no_training_clone_elu_11,@function
        .size           triton_poi_fused__native_batch_norm_legit_no_training_clone_elu_11,(.L_x_1 - triton_poi_fused__native_batch_norm_legit_no_training_clone_elu_11)
        .other          triton_poi_fused__native_batch_norm_legit_no_training_clone_elu_11,@"STO_CUDA_ENTRY STV_DEFAULT"
triton_poi_fused__native_batch_norm_legit_no_training_clone_elu_11:
.text.triton_poi_fused__native_batch_norm_legit_no_training_clone_elu_11:
[----:B------:R-:W0:Y:S02]  /*0000*/  LDC R1, c[0x0][0x28] ;  /* 0x00000a00ff017b82 */ /* 0x000e240000000800 */
[----:B------:R-:W1:Y:S01]  /*0010*/  S2R R0, SR_TID.X ;  /* 0x0000000000007919 */ /* 0x000e620000002100 */
[----:B------:R-:W2:Y:S01]  /*0020*/  LDC.64 R10, c[0x0][0x228] ;  /* 0x00008a00ff0a7b82 */ /* 0x000ea20000000a00 */
[----:B------:R-:W-:Y:S01]  /*0030*/  HFMA2.MMA R6, -RZ, RZ, 0, 0 ;  /* 0x00000000ff067435 */ /* 0x000fe200000001ff */
[----:B------:R-:W-:Y:S01]  /*0040*/  ULDC.64 UR4, c[0x0][0x208] ;  /* 0x0000820000047ab9 */ /* 0x000fe20000000a00 */
[----:B------:R-:W3:Y:S05]  /*0050*/  S2R R3, SR_CTAID.X ;  /* 0x0000000000037919 */ /* 0x000eea0000002500 */
[----:B------:R-:W4:Y:S08]  /*0060*/  LDC.64 R8, c[0x0][0x218] ;  /* 0x00008600ff087b82 */ /* 0x000f300000000a00 */
[----:B------:R-:W5:Y:S01]  /*0070*/  LDC.64 R12, c[0x0][0x220] ;  /* 0x00008800ff0c7b82 */ /* 0x000f620000000a00 */
[----:B-1----:R-:W-:-:S04]  /*0080*/  LOP3.LUT R0, R0, 0x7f, RZ, 0xc0, !PT ;  /* 0x0000007f00007812 */ /* 0x002fc800078ec0ff */
[----:B---3--:R-:W-:-:S04]  /*0090*/  LEA R0, R3, R0, 0x7 ;  /* 0x0000000003007211 */ /* 0x008fc800078e38ff */
[----:B------:R-:W-:Y:S02]  /*00a0*/  SHF.R.S32.HI R3, RZ, 0x1f, R0 ;  /* 0x0000001fff037819 */ /* 0x000fe40000011400 */
[----:B------:R-:W-:Y:S02]  /*00b0*/  ISETP.GE.AND P0, PT, R0, 0x800, PT ;  /* 0x000008000000780c */ /* 0x000fe40003f06270 */
[----:B------:R-:W-:-:S04]  /*00c0*/  LEA.HI R3, R3, R0, RZ, 0x9 ;  /* 0x0000000003037211 */ /* 0x000fc800078f48ff */
[----:B------:R-:W-:-:S04]  /*00d0*/  LOP3.LUT R5, R3, 0xfffffe00, RZ, 0xc0, !PT ;  /* 0xfffffe0003057812 */ /* 0x000fc800078ec0ff */
[----:B------:R-:W-:Y:S02]  /*00e0*/  IADD3 R15, R0, -R5, RZ ;  /* 0x80000005000f7210 */ /* 0x000fe40007ffe0ff */
[----:B------:R-:W-:Y:S01]  /*00f0*/  SHF.R.S32.HI R7, RZ, 0x9, R3 ;  /* 0x00000009ff077819 */ /* 0x000fe20000011403 */
[----:B------:R-:W1:Y:S02]  /*0100*/  LDC.64 R4, c[0x0][0x230] ;  /* 0x00008c00ff047b82 */ /* 0x000e640000000a00 */
[----:B--2---:R-:W-:-:S05]  /*0110*/  IMAD.WIDE R10, R15, 0x4, R10 ;  /* 0x000000040f0a7825 */ /* 0x004fca00078e020a */
[----:B------:R5:W2:Y:S01]  /*0120*/  @!P0 LDG.E.EL R6, desc[UR4][R10.64] ;  /* 0x000000040a068981 */ /* 0x000aa2000c2e1900 */
[----:B------:R-:W3:Y:S01]  /*0130*/  LDC.64 R2, c[0x0][0x238] ;  /* 0x00008e00ff027b82 */ /* 0x000ee20000000a00 */
[----:B------:R-:W-:Y:S01]  /*0140*/  IMAD R7, R7, 0x600, R15 ;  /* 0x0000060007077824 */ /* 0x000fe200078e020f */
[----:B------:R-:W-:-:S04]  /*0150*/  HFMA2.MMA R14, -RZ, RZ, 0, 0 ;  /* 0x00000000ff0e7435 */ /* 0x000fc800000001ff */
[----:B------:R-:W-:Y:S01]  /*0160*/  IADD3 R7, R7, 0x400, RZ ;  /* 0x0000040007077810 */ /* 0x000fe20007ffe0ff */
[----:B-----5:R-:W-:-:S04]  /*0170*/  IMAD.WIDE R10, R15, 0x4, R12 ;  /* 0x000000040f0a7825 */ /* 0x020fc800078e020c */
[----:B----4-:R-:W-:Y:S01]  /*0180*/  IMAD.WIDE R8, R7, 0x4, R8 ;  /* 0x0000000407087825 */ /* 0x010fe200078e0208 */
[----:B------:R-:W-:Y:S01]  /*0190*/  MOV R7, RZ ;  /* 0x000000ff00077202 */ /* 0x000fe20000000f00 */
[----:B------:R-:W4:Y:S01]  /*01a0*/  @!P0 LDG.E.EL R14, desc[UR4][R10.64] ;  /* 0x000000040a0e8981 */ /* 0x000f22000c2e1900 */
[----:B------:R-:W-:Y:S01]  /*01b0*/  CS2R R12, SRZ ;  /* 0x00000000000c7805 */ /* 0x000fe2000001ff00 */
[----:B-1----:R-:W-:-:S03]  /*01c0*/  IMAD.WIDE R4, R15, 0x4, R4 ;  /* 0x000000040f047825 */ /* 0x002fc600078e0204 */
[----:B------:R1:W4:Y:S01]  /*01d0*/  @!P0 LDG.E R7, desc[UR4][R8.64] ;  /* 0x0000000408078981 */ /* 0x000322000c1e1900 */
[----:B---3--:R-:W-:-:S03]  /*01e0*/  IMAD.WIDE R2, R15, 0x4, R2 ;  /* 0x000000040f027825 */ /* 0x008fc600078e0202 */
[----:B------:R3:W5:Y:S04]  /*01f0*/  @!P0 LDG.E.EL R12, desc[UR4][R4.64] ;  /* 0x00000004040c8981 */ /* 0x000768000c2e1900 */
[----:B------:R-:W5:Y:S01]  /*0200*/  @!P0 LDG.E.EL R13, desc[UR4][R2.64] ;  /* 0x00000004020d8981 */ /* 0x000f62000c2e1900 */
[----:B-1----:R-:W-:Y:S01]  /*0210*/  MOV R8, 0x3e800000 ;  /* 0x3e80000000087802 */ /* 0x002fe20000000f00 */
[----:B---3--:R-:W-:Y:S01]  /*0220*/  HFMA2.MMA R5, -RZ, RZ, 0.83837890625, -4044 ;  /* 0x3ab5ebe6ff057435 */ /* 0x008fe200000001ff */
[----:B--2---:R-:W-:-:S04]  /*0230*/  FADD R6, R6, 9.9999997473787516356e-05 ;  /* 0x38d1b71706067421 */ /* 0x004fc80000000000 */
[----:B------:R-:W1:Y:S02]  /*0240*/  MUFU.SQRT R15, R6 ;  /* 0x00000006000f7308 */ /* 0x000e640000002000 */
[C---:B-1----:R-:W-:Y:S02]  /*0250*/  FSETP.GT.AND P1, PT, R15.reuse, 8.50705917302346158658e+37, PT ;  /* 0x7e8000000f00780b */ /* 0x042fe40003f24000 */
[----:B------:R-:W-:-:S11]  /*0260*/  FSETP.GEU.AND P2, PT, R15, 1.175494350822287508e-38, PT ;  /* 0x008000000f00780b */ /* 0x000fd60003f4e000 */
[----:B------:R-:W-:-:S04]  /*0270*/  @P1 FMUL R15, R15, 0.25 ;  /* 0x3e8000000f0f1820 */ /* 0x000fc80000400000 */
[----:B------:R-:W-:-:S06]  /*0280*/  @!P2 FMUL R15, R15, 16777216 ;  /* 0x4b8000000f0fa820 */ /* 0x000fcc0000400000 */
[----:B------:R-:W1:Y:S01]  /*0290*/  MUFU.RCP R15, R15 ;  /* 0x0000000f000f7308 */ /* 0x000e620000001000 */
[----:B------:R-:W-:Y:S01]  /*02a0*/  FSEL R8, R8, 1, P1 ;  /* 0x3f80000008087808 */ /* 0x000fe20000800000 */
[----:B----4-:R-:W-:-:S04]  /*02b0*/  FADD R7, -R14, R7 ;  /* 0x000000070e077221 */ /* 0x010fc80000000100 */
[----:B------:R-:W-:-:S04]  /*02c0*/  @!P2 FMUL R8, R8, 16777216 ;  /* 0x4b8000000808a820 */ /* 0x000fc80000400000 */
[----:B-1----:R-:W-:-:S04]  /*02d0*/  FMUL R8, R15, R8 ;  /* 0x000000080f087220 */ /* 0x002fc80000400000 */
[----:B------:R-:W-:-:S04]  /*02e0*/  FMUL R8, R7, R8 ;  /* 0x0000000807087220 */ /* 0x000fc80000400000 */
[----:B-----5:R-:W-:-:S04]  /*02f0*/  FFMA R8, R8, R12, R13 ;  /* 0x0000000c08087223 */ /* 0x020fc8000000000d */
[----:B------:R-:W-:-:S06]  /*0300*/  FMUL R2, R8, 1.4426950216293334961 ;  /* 0x3fb8aa3b08027820 */ /* 0x000fcc0000400000 */
[----:B------:R-:W1:Y:S01]  /*0310*/  FRND R2, R2 ;  /* 0x0000000200027307 */ /* 0x000e620000201000 */
[----:B------:R-:W-:-:S05]  /*0320*/  FADD.FTZ R3, |R8|, -RZ ;  /* 0x800000ff08037221 */ /* 0x000fca0000010200 */
[----:B------:R-:W-:-:S04]  /*0330*/  FSETP.GEU.AND P1, PT, R3, 0.40999999642372131348, PT ;  /* 0x3ed1eb850300780b */ /* 0x000fc80003f2e000 */
[----:B-1----:R-:W-:-:S05]  /*0340*/  FSEL R3, R2, RZ, P1 ;  /* 0x000000ff02037208 */ /* 0x002fca0000800000 */
[C---:B------:R-:W-:Y:S01]  /*0350*/  FFMA.FTZ R4, -R3.reuse, 0.693145751953125, R8 ;  /* 0x3f31720003047823 */ /* 0x040fe20000010108 */
[----:B------:R-:W-:-:S03]  /*0360*/  FSETP.NEU.AND P2, PT, R3, 128, PT ;  /* 0x430000000300780b */ /* 0x000fc60003f4d000 */
[C---:B------:R-:W-:Y:S01]  /*0370*/  FFMA.FTZ R6, -R3.reuse, 1.428606765330187045e-06, R4 ;  /* 0x35bfbe8e03067823 */ /* 0x040fe20000010104 */
[----:B------:R-:W-:-:S03]  /*0380*/  FSEL R4, R3, 127, P2 ;  /* 0x42fe000003047808 */ /* 0x000fc60001000000 */
[----:B------:R-:W-:-:S04]  /*0390*/  FFMA.FTZ R3, R6, R5, 0.0083824126049876213074 ;  /* 0x3c09566306037423 */ /* 0x000fc80000010005 */
[C---:B------:R-:W-:Y:S01]  /*03a0*/  FFMA.FTZ R3, R6.reuse, R3, 0.041667830199003219604 ;  /* 0x3d2aabe306037423 */ /* 0x040fe20000010003 */
[----:B------:R-:W1:Y:S03]  /*03b0*/  MUFU.EX2 R5, R4 ;  /* 0x0000000400057308 */ /* 0x000e660000000800 */
[----:B------:R-:W-:-:S04]  /*03c0*/  FFMA.FTZ R3, R6, R3, 0.16666397452354431152 ;  /* 0x3e2aa9f606037423 */ /* 0x000fc80000010003 */
[----:B------:R-:W-:-:S04]  /*03d0*/  FFMA.FTZ R3, R6, R3, 0.49999994039535522461 ;  /* 0x3efffffe06037423 */ /* 0x000fc80000010003 */
[----:B------:R-:W-:-:S04]  /*03e0*/  FMUL R3, R6, R3 ;  /* 0x0000000306037220 */ /* 0x000fc80000400000 */
[----:B------:R-:W-:Y:S01]  /*03f0*/  FFMA.FTZ R6, R6, R3, R6 ;  /* 0x0000000306067223 */ /* 0x000fe20000010006 */
[C---:B-1----:R-:W-:Y:S01]  /*0400*/  FADD R10, R5.reuse, -1 ;  /* 0xbf800000050a7421 */ /* 0x042fe20000000000 */
[----:B------:R-:W1:Y:S01]  /*0410*/  LDC.64 R2, c[0x0][0x210] ;  /* 0x00008400ff027b82 */ /* 0x000e620000000a00 */
[----:B------:R-:W-:Y:S02]  /*0420*/  FSETP.NEU.AND P1, PT, R8, RZ, PT ;  /* 0x000000ff0800720b */ /* 0x000fe40003f2d000 */
[----:B------:R-:W-:-:S04]  /*0430*/  FFMA.FTZ R5, R5, R6, R10 ;  /* 0x0000000605057223 */ /* 0x000fc8000001000a */
[----:B------:R-:W-:Y:S01]  /*0440*/  @!P2 FADD R5, R5, R5 ;  /* 0x000000050505a221 */ /* 0x000fe20000000000 */
[C---:B------:R-:W-:Y:S02]  /*0450*/  FSETP.GT.AND P2, PT, R4.reuse, 128, PT ;  /* 0x430000000400780b */ /* 0x040fe40003f44000 */
[----:B------:R-:W-:Y:S02]  /*0460*/  FSETP.GEU.AND P3, PT, R4, -25, PT ;  /* 0xc1c800000400780b */ /* 0x000fe40003f6e000 */
[----:B------:R-:W-:-:S04]  /*0470*/  FSEL R5, R5, +INF , !P2 ;  /* 0x7f80000005057808 */ /* 0x000fc80005000000 */
[----:B------:R-:W-:Y:S01]  /*0480*/  FSEL R5, R5, -1, P3 ;  /* 0xbf80000005057808 */ /* 0x000fe20001800000 */
[C---:B------:R-:W-:Y:S01]  /*0490*/  @!P1 FADD R5, R8.reuse, R8 ;  /* 0x0000000808059221 */ /* 0x040fe20000000000 */
[----:B------:R-:W-:-:S04]  /*04a0*/  FSETP.GT.AND P1, PT, R8, RZ, PT ;  /* 0x000000ff0800720b */ /* 0x000fc80003f24000 */
[----:B------:R-:W-:Y:S01]  /*04b0*/  FSEL R5, R8, R5, P1 ;  /* 0x0000000508057208 */ /* 0x000fe20000800000 */
[----:B-1----:R-:W-:Y:S01]  /*04c0*/  IMAD.WIDE R2, R0, 0x4, R2 ;  /* 0x0000000400027825 */ /* 0x002fe200078e0202 */
[----:B------:R-:W-:Y:S07]  /*04d0*/  @P0 EXIT ;  /* 0x000000000000094d */ /* 0x000fee0003800000 */
[----:B------:R-:W-:Y:S01]  /*04e0*/  STG.E desc[UR4][R2.64], R5 ;  /* 0x0000000502007986 */ /* 0x000fe2000c101904 */
[----:B------:R-:W-:Y:S05]  /*04f0*/  EXIT ;  /* 0x000000000000794d */ /* 0x000fea0003800000 */
.L_x_0:
[----:B------:R-:W-:-:S00]  /*0500*/  BRA `(.L_x_0) ;  /* 0xfffffffc00fc7947 */ /* 0x000fc0000383ffff */
[----:B------:R-:W-:-:S00]  /*0510*/  NOP ;  /* 0x0000000000007918 */ /* 0x000fc00000000000 */
        /* <DEDUP_REMOVED lines=14> */
.L_x_1:


//--------------------- .nv.global.init           --------------------------
	.section	.nv.global.init,"aw",@progbits
.nv.global.init:
	.type		_$_str,@object
	.size		_$_str,(_$_str_$_2 - _$_str)
_$_str:
        /*0000*/ 	.byte	0x5f, 0x5f, 0x43, 0x55, 0x44, 0x41, 0x5f, 0x46, 0x54, 0x5a, 0x00
	.type		_$_str_$_2,@object
	.size		_$_str_$_2,(.L_1 - _$_str_$_2)
_$_str_$_2:
        /*000b*/ 	.byte	0x5f, 0x5f, 0x43, 0x55, 0x44, 0x41, 0x5f, 0x50, 0x52, 0x45, 0x43, 0x5f, 0x53, 0x51, 0x52, 0x54
        /*001b*/ 	.byte	0x00
.L_1:


//--------------------- .nv.constant0.triton_poi_fused__native_batch_norm_legit_no_training_clone_elu_11 --------------------------
	.section	.nv.constant0.triton_poi_fused__native_batch_norm_legit_no_training_clone_elu_11,"a",@progbits
	.sectionflags	@""
	.align	4
.nv.constant0.triton_poi_fused__native_batch_norm_legit_no_training_clone_elu_11:
	.zero		580
